	.headerflags	@"EF_CUDA_TEXMODE_UNIFIED EF_CUDA_64BIT_ADDRESS EF_CUDA_ACCELERATORS EF_CUDA_SM90 EF_CUDA_VIRTUAL_SM(EF_CUDA_SM90)"
	.elftype	@"ET_EXEC"


//--------------------- .nv.info                  --------------------------
	.section	.nv.info,"",@"SHT_CUDA_INFO"
	.align	4


	//----- nvinfo : EIATTR_REGCOUNT
	.align		4
        /*0000*/ 	.byte	0x04, 0x2f
        /*0002*/ 	.short	(.L_2 - .L_1)
	.align		4
.L_1:
        /*0004*/ 	.word	index@(triton_poi_fused__unsafe_index_elu_9)
        /*0008*/ 	.word	0x00000011


	//----- nvinfo : EIATTR_MIN_STACK_SIZE
	.align		4
.L_2:
        /*000c*/ 	.byte	0x04, 0x12
        /*000e*/ 	.short	(.L_4 - .L_3)
	.align		4
.L_3:
        /*0010*/ 	.word	index@(triton_poi_fused__unsafe_index_elu_9)
        /*0014*/ 	.word	0x00000000


	//----- nvinfo : EIATTR_FRAME_SIZE
	.align		4
.L_4:
        /*0018*/ 	.byte	0x04, 0x11
        /*001a*/ 	.short	(.L_6 - .L_5)
	.align		4
.L_5:
        /*001c*/ 	.word	index@(triton_poi_fused__unsafe_index_elu_9)
        /*0020*/ 	.word	0x00000000


	//----- nvinfo : EIATTR_MIN_STACK_SIZE
	.align		4
.L_6:
        /*0024*/ 	.byte	0x04, 0x12
        /*0026*/ 	.short	(.L_8 - .L_7)
	.align		4
.L_7:
        /*0028*/ 	.word	index@(triton_poi_fused__unsafe_index_elu_9)
        /*002c*/ 	.word	0x00000000
.L_8:


//--------------------- .nv.info.triton_poi_fused__unsafe_index_elu_9 --------------------------
	.section	.nv.info.triton_poi_fused__unsafe_index_elu_9,"",@"SHT_CUDA_INFO"
	.sectionflags	@""
	.align	4


	//----- nvinfo : EIATTR_CUDA_API_VERSION
	.align		4
        /*0000*/ 	.byte	0x04, 0x37
        /*0002*/ 	.short	(.L_10 - .L_9)
.L_9:
        /*0004*/ 	.word	0x0000007c


	//----- nvinfo : EIATTR_KPARAM_INFO
	.align		4
.L_10:
        /*0008*/ 	.byte	0x04, 0x17
        /*000a*/ 	.short	(.L_12 - .L_11)
.L_11:
        /*000c*/ 	.word	0x00000000
        /*0010*/ 	.short	0x0003
        /*0012*/ 	.short	0x0018
        /*0014*/ 	.byte	0x00, 0xf0, 0x11, 0x00


	//----- nvinfo : EIATTR_KPARAM_INFO
	.align		4
.L_12:
        /*0018*/ 	.byte	0x04, 0x17
        /*001a*/ 	.short	(.L_14 - .L_13)
.L_13:
        /*001c*/ 	.word	0x00000000
        /*0020*/ 	.short	0x0002
        /*0022*/ 	.short	0x0010
        /*0024*/ 	.byte	0x00, 0xf4, 0x21, 0x00


	//----- nvinfo : EIATTR_KPARAM_INFO
	.align		4
.L_14:
        /*0028*/ 	.byte	0x04, 0x17
        /*002a*/ 	.short	(.L_16 - .L_15)
.L_15:
        /*002c*/ 	.word	0x00000000
        /*0030*/ 	.short	0x0001
        /*0032*/ 	.short	0x0008
        /*0034*/ 	.byte	0x00, 0xf4, 0x21, 0x00


	//----- nvinfo : EIATTR_KPARAM_INFO
	.align		4
.L_16:
        /*0038*/ 	.byte	0x04, 0x17
        /*003a*/ 	.short	(.L_18 - .L_17)
.L_17:
        /*003c*/ 	.word	0x00000000
        /*0040*/ 	.short	0x0000
        /*0042*/ 	.short	0x0000
        /*0044*/ 	.byte	0x00, 0xf4, 0x21, 0x00


	//----- nvinfo : EIATTR_SPARSE_MMA_MASK
	.align		4
.L_18:
        /*0048*/ 	.byte	0x03, 0x50
        /*004a*/ 	.short	0x0000


	//----- nvinfo : EIATTR_MAXREG_COUNT
	.align		4
        /*004c*/ 	.byte	0x03, 0x1b
        /*004e*/ 	.short	0x00ff


	//----- nvinfo : EIATTR_EXIT_INSTR_OFFSETS
	.align		4
        /*0050*/ 	.byte	0x04, 0x1c
        /*0052*/ 	.short	(.L_20 - .L_19)


	//   ....[0]....
.L_19:
        /*0054*/ 	.word	0x000006a0


	//----- nvinfo : EIATTR_REQNTID
	.align		4
.L_20:
        /*0058*/ 	.byte	0x04, 0x10
        /*005a*/ 	.short	(.L_22 - .L_21)
.L_21:
        /*005c*/ 	.word	0x00000100
        /*0060*/ 	.word	0x00000001
        /*0064*/ 	.word	0x00000001


	//----- nvinfo : EIATTR_CBANK_PARAM_SIZE
	.align		4
.L_22:
        /*0068*/ 	.byte	0x03, 0x19
        /*006a*/ 	.short	0x001c


	//----- nvinfo : EIATTR_PARAM_CBANK
	.align		4
        /*006c*/ 	.byte	0x04, 0x0a
        /*006e*/ 	.short	(.L_24 - .L_23)
	.align		4
.L_23:
        /*0070*/ 	.word	index@(.nv.constant0.triton_poi_fused__unsafe_index_elu_9)
        /*0074*/ 	.short	0x0210
        /*0076*/ 	.short	0x001c


	//----- nvinfo : EIATTR_SW_WAR
	.align		4
.L_24:
        /*0078*/ 	.byte	0x04, 0x36
        /*007a*/ 	.short	(.L_26 - .L_25)
.L_25:
        /*007c*/ 	.word	0x00000008
.L_26:


//--------------------- .nv.callgraph             --------------------------
	.section	.nv.callgraph,"",@"SHT_CUDA_CALLGRAPH"
	.align	4
	.sectionentsize	8
	.align		4
        /*0000*/ 	.word	0x00000000
	.align		4
        /*0004*/ 	.word	0xffffffff
	.align		4
        /*0008*/ 	.word	0x00000000
	.align		4
        /*000c*/ 	.word	0xfffffffe
	.align		4
        /*0010*/ 	.word	0x00000000
	.align		4
        /*0014*/ 	.word	0xfffffffd
	.align		4
        /*0018*/ 	.word	0x00000000
	.align		4
        /*001c*/ 	.word	0xfffffffc


//--------------------- .nv.constant4             --------------------------
	.section	.nv.constant4,"a",@progbits
	.align	8
	.align		8
.nv.constant4:
        /*0000*/ 	.dword	_$_str


//--------------------- .text.triton_poi_fused__unsafe_index_elu_9 --------------------------
	.section	.text.triton_poi_fused__unsafe_index_elu_9,"ax",@progbits
	.align	128
        .global         triton_poi_fused__unsafe_index_elu_9
        .type           triton_poi_fused__unsafe_index_elu_9,@function
        .size           triton_poi_fused__unsafe_index_elu_9,(.L_x_1 - triton_poi_fused__unsafe_index_elu_9)
        .other          triton_poi_fused__unsafe_index_elu_9,@"STO_CUDA_ENTRY STV_DEFAULT"
triton_poi_fused__unsafe_index_elu_9:
.text.triton_poi_fused__unsafe_index_elu_9:
[----:B------:R-:W-:Y:S01]  /*0000*/  LDC R1, c[0x0][0x28] ;  /* 0x00000a00ff017b82 */ /* 0x000fe20000000800 */
[----:B------:R-:W1:Y:S07]  /*0010*/  S2R R0, SR_TID.X ;  /* 0x0000000000007919 */ /* 0x000e6e0000002100 */
[----:B------:R-:W2:Y:S01]  /*0020*/  LDC.64 R4, c[0x0][0x210] ;  /* 0x00008400ff047b82 */ /* 0x000ea20000000a00 */
[----:B------:R-:W-:Y:S01]  /*0030*/  ULDC.64 UR4, c[0x0][0x208] ;  /* 0x0000820000047ab9 */ /* 0x000fe20000000a00 */
[----:B------:R-:W-:Y:S01]  /*0040*/  ULDC.64 UR6, c[0x0][0x218] ;  /* 0x0000860000067ab9 */ /* 0x000fe20000000a00 */
[----:B------:R-:W3:Y:S01]  /*0050*/  S2R R11, SR_CTAID.X ;  /* 0x00000000000b7919 */ /* 0x000ee20000002500 */
[----:B-1----:R-:W-:-:S05]  /*0060*/  IMAD.SHL.U32 R0, R0, 0x2, RZ ;  /* 0x0000000200007824 */ /* 0x002fca00078e00ff */
[----:B------:R-:W-:-:S05]  /*0070*/  LOP3.LUT R0, R0, 0x1fe, RZ, 0xc0, !PT ;  /* 0x000001fe00007812 */ /* 0x000fca00078ec0ff */
[----:B---3--:R-:W-:-:S05]  /*0080*/  IMAD R0, R11, 0x200, R0 ;  /* 0x000002000b007824 */ /* 0x008fca00078e0200 */
[----:B------:R-:W-:-:S04]  /*0090*/  SHF.R.S32.HI R3, RZ, 0x1f, R0 ;  /* 0x0000001fff037819 */ /* 0x000fc80000011400 */
[----:B------:R-:W-:-:S04]  /*00a0*/  LEA.HI R3, R3, R0, RZ, 0x8 ;  /* 0x0000000003037211 */ /* 0x000fc800078f40ff */
[----:B------:R-:W-:Y:S02]  /*00b0*/  SHF.R.S32.HI R2, RZ, 0x8, R3 ;  /* 0x00000008ff027819 */ /* 0x000fe40000011403 */
[----:B------:R-:W-:Y:S02]  /*00c0*/  LOP3.LUT R9, R3, 0xffffff00, RZ, 0xc0, !PT ;  /* 0xffffff0003097812 */ /* 0x000fe400078ec0ff */
[----:B------:R-:W-:-:S03]  /*00d0*/  LEA.HI R6, R2, R2, RZ, 0x8 ;  /* 0x0000000202067211 */ /* 0x000fc600078f40ff */
[----:B------:R-:W-:Y:S01]  /*00e0*/  IMAD.IADD R9, R0, 0x1, -R9 ;  /* 0x0000000100097824 */ /* 0x000fe200078e0a09 */
[----:B------:R-:W-:-:S05]  /*00f0*/  LOP3.LUT R7, R6, 0xffffff00, RZ, 0xc0, !PT ;  /* 0xffffff0006077812 */ /* 0x000fca00078ec0ff */
[----:B------:R-:W-:-:S04]  /*0100*/  IMAD.IADD R7, R2, 0x1, -R7 ;  /* 0x0000000102077824 */ /* 0x000fc800078e0a07 */
[----:B--2---:R-:W-:-:S06]  /*0110*/  IMAD.WIDE R2, R7, 0x8, R4 ;  /* 0x0000000807027825 */ /* 0x004fcc00078e0204 */
[----:B------:R-:W2:Y:S01]  /*0120*/  LDG.E.EL.64 R2, desc[UR4][R2.64] ;  /* 0x0000000402027981 */ /* 0x000ea2000c2e1b00 */
[----:B------:R-:W-:-:S06]  /*0130*/  IMAD.WIDE R4, R9, 0x8, R4 ;  /* 0x0000000809047825 */ /* 0x000fcc00078e0204 */
[----:B------:R-:W3:Y:S01]  /*0140*/  LDG.E.EL.128 R4, desc[UR4][R4.64] ;  /* 0x0000000404047981 */ /* 0x000ee2000c2e1d00 */
[----:B------:R-:W-:Y:S02]  /*0150*/  SHF.R.S32.HI R10, RZ, 0x16, R11 ;  /* 0x00000016ff0a7819 */ /* 0x000fe4000001140b */
[----:B--2---:R-:W-:-:S04]  /*0160*/  SHF.R.U32.HI R9, RZ, 0x18, R3 ;  /* 0x00000018ff097819 */ /* 0x004fc80000011603 */
[----:B------:R-:W-:Y:S02]  /*0170*/  LOP3.LUT R9, R9, 0x80, RZ, 0xc0, !PT ;  /* 0x0000008009097812 */ /* 0x000fe400078ec0ff */
[----:B---3--:R-:W-:Y:S02]  /*0180*/  LEA R12, P1, R4, UR6, 0x2 ;  /* 0x00000006040c7c11 */ /* 0x008fe4000f8210ff */
[----:B------:R-:W-:Y:S02]  /*0190*/  IADD3 R8, P0, R2, R9, RZ ;  /* 0x0000000902087210 */ /* 0x000fe40007f1e0ff */
[----:B------:R-:W-:Y:S02]  /*01a0*/  SHF.R.U32.HI R9, RZ, 0x16, R5 ;  /* 0x00000016ff097819 */ /* 0x000fe40000011605 */
[----:B------:R-:W-:Y:S01]  /*01b0*/  SHF.R.U32.HI R2, RZ, 0x16, R7 ;  /* 0x00000016ff027819 */ /* 0x000fe20000011607 */
[----:B------:R-:W-:Y:S01]  /*01c0*/  IMAD.X R13, RZ, RZ, R3, P0 ;  /* 0x000000ffff0d7224 */ /* 0x000fe200000e0603 */
[----:B------:R-:W-:-:S02]  /*01d0*/  SGXT R3, R10, 0x1 ;  /* 0x000000010a03781a */ /* 0x000fc40000000200 */
[----:B------:R-:W-:Y:S02]  /*01e0*/  LEA.HI.X R11, R4, UR7, R5, 0x2, P1 ;  /* 0x00000007040b7c11 */ /* 0x000fe400088f1405 */
[C---:B------:R-:W-:Y:S01]  /*01f0*/  SHF.L.U64.HI R10, R8.reuse, 0x9, R13 ;  /* 0x00000009080a7819 */ /* 0x040fe2000001020d */
[----:B------:R-:W-:Y:S01]  /*0200*/  IMAD.SHL.U32 R8, R8, 0x200, RZ ;  /* 0x0000020008087824 */ /* 0x000fe200078e00ff */
[----:B------:R-:W-:Y:S02]  /*0210*/  LOP3.LUT R9, R9, 0x200, RZ, 0xc0, !PT ;  /* 0x0000020009097812 */ /* 0x000fe400078ec0ff */
[----:B------:R-:W-:Y:S02]  /*0220*/  LEA.HI R3, R3, R0, RZ, 0x10 ;  /* 0x0000000003037211 */ /* 0x000fe400078f80ff */
[----:B------:R-:W-:Y:S02]  /*0230*/  LEA R5, P2, R6, UR6, 0x2 ;  /* 0x0000000606057c11 */ /* 0x000fe4000f8410ff */
[----:B------:R-:W-:-:S02]  /*0240*/  LOP3.LUT R2, R2, 0x200, RZ, 0xc0, !PT ;  /* 0x0000020002027812 */ /* 0x000fc400078ec0ff */
[----:B------:R-:W-:Y:S02]  /*0250*/  IADD3 R4, P0, P1, R8, R12, R9 ;  /* 0x0000000c08047210 */ /* 0x000fe4000791e009 */
[----:B------:R-:W-:Y:S02]  /*0260*/  SHF.R.S32.HI R3, RZ, 0x10, R3 ;  /* 0x00000010ff037819 */ /* 0x000fe40000011403 */
[----:B------:R-:W-:Y:S02]  /*0270*/  LEA.HI.X R7, R6, UR7, R7, 0x2, P2 ;  /* 0x0000000706077c11 */ /* 0x000fe400090f1407 */
[----:B------:R-:W-:Y:S01]  /*0280*/  IADD3 R6, P2, P3, R8, R5, R2 ;  /* 0x0000000508067210 */ /* 0x000fe20007b5e002 */
[----:B------:R-:W-:Y:S01]  /*0290*/  IMAD.SHL.U32 R3, R3, 0x4000, RZ ;  /* 0x0000400003037824 */ /* 0x000fe200078e00ff */
[C---:B------:R-:W-:Y:S02]  /*02a0*/  IADD3.X R5, R10.reuse, R11, RZ, P0, P1 ;  /* 0x0000000b0a057210 */ /* 0x040fe400007e24ff */
[----:B------:R-:W-:Y:S01]  /*02b0*/  IADD3.X R7, R10, R7, RZ, P2, P3 ;  /* 0x000000070a077210 */ /* 0x000fe200017e64ff */
[----:B------:R-:W-:-:S04]  /*02c0*/  IMAD.WIDE R4, R3, 0x4, R4 ;  /* 0x0000000403047825 */ /* 0x000fc800078e0204 */
[----:B------:R-:W-:Y:S01]  /*02d0*/  IMAD.WIDE R6, R3, 0x4, R6 ;  /* 0x0000000403067825 */ /* 0x000fe200078e0206 */
[----:B------:R-:W2:Y:S04]  /*02e0*/  LDG.E.EL R2, desc[UR4][R4.64] ;  /* 0x0000000404027981 */ /* 0x000ea8000c2e1900 */
[----:B------:R-:W3:Y:S01]  /*02f0*/  LDG.E.EL R3, desc[UR4][R6.64] ;  /* 0x0000000406037981 */ /* 0x000ee2000c2e1900 */
[C---:B--2---:R-:W-:Y:S01]  /*0300*/  FMUL R8, R2.reuse, 1.4426950216293334961 ;  /* 0x3fb8aa3b02087820 */ /* 0x044fe20000400000 */
[----:B------:R-:W-:Y:S01]  /*0310*/  FADD.FTZ R9, |R2|, -RZ ;  /* 0x800000ff02097221 */ /* 0x000fe20000010200 */
[C---:B---3--:R-:W-:Y:S01]  /*0320*/  FMUL R10, R3.reuse, 1.4426950216293334961 ;  /* 0x3fb8aa3b030a7820 */ /* 0x048fe20000400000 */
[----:B------:R-:W-:-:S03]  /*0330*/  FADD.FTZ R11, |R3|, -RZ ;  /* 0x800000ff030b7221 */ /* 0x000fc60000010200 */
[----:B------:R-:W1:Y:S01]  /*0340*/  FRND R8, R8 ;  /* 0x0000000800087307 */ /* 0x000e620000201000 */
[----:B------:R-:W-:Y:S02]  /*0350*/  FSETP.GEU.AND P0, PT, R9, 0.40999999642372131348, PT ;  /* 0x3ed1eb850900780b */ /* 0x000fe40003f0e000 */
[----:B------:R-:W-:-:S05]  /*0360*/  FSETP.GEU.AND P1, PT, R11, 0.40999999642372131348, PT ;  /* 0x3ed1eb850b00780b */ /* 0x000fca0003f2e000 */
[----:B------:R-:W2:Y:S01]  /*0370*/  FRND R10, R10 ;  /* 0x0000000a000a7307 */ /* 0x000ea20000201000 */
[----:B-1----:R-:W-:Y:S01]  /*0380*/  FSEL R9, R8, RZ, P0 ;  /* 0x000000ff08097208 */ /* 0x002fe20000000000 */
[----:B------:R-:W-:Y:S01]  /*0390*/  IMAD.MOV.U32 R8, RZ, RZ, 0x3ab5ebe6 ;  /* 0x3ab5ebe6ff087424 */ /* 0x000fe200078e00ff */
[----:B------:R-:W-:Y:S02]  /*03a0*/  FSETP.NEU.AND P0, PT, R3, RZ, PT ;  /* 0x000000ff0300720b */ /* 0x000fe40003f0d000 */
[C---:B------:R-:W-:Y:S01]  /*03b0*/  FSETP.NEU.AND P4, PT, R9.reuse, 128, PT ;  /* 0x430000000900780b */ /* 0x040fe20003f8d000 */
[----:B------:R-:W-:Y:S01]  /*03c0*/  FFMA.FTZ R6, -R9, 0.693145751953125, R2 ;  /* 0x3f31720009067823 */ /* 0x000fe20000010102 */
[----:B--2---:R-:W-:-:S03]  /*03d0*/  FSEL R12, R10, RZ, P1 ;  /* 0x000000ff0a0c7208 */ /* 0x004fc60000800000 */
[C---:B------:R-:W-:Y:S01]  /*03e0*/  FFMA.FTZ R6, -R9.reuse, 1.428606765330187045e-06, R6 ;  /* 0x35bfbe8e09067823 */ /* 0x040fe20000010106 */
[----:B------:R-:W-:Y:S02]  /*03f0*/  FSEL R4, R9, 127, P4 ;  /* 0x42fe000009047808 */ /* 0x000fe40002000000 */
[C---:B------:R-:W-:Y:S01]  /*0400*/  FSETP.NEU.AND P2, PT, R12.reuse, 128, PT ;  /* 0x430000000c00780b */ /* 0x040fe20003f4d000 */
[----:B------:R-:W-:Y:S01]  /*0410*/  FFMA.FTZ R5, -R12, 0.693145751953125, R3 ;  /* 0x3f3172000c057823 */ /* 0x000fe20000010103 */
[-C--:B------:R-:W-:Y:S01]  /*0420*/  FFMA.FTZ R7, R6, R8.reuse, 0.0083824126049876213074 ;  /* 0x3c09566306077423 */ /* 0x080fe20000010008 */
[----:B------:R-:W-:Y:S02]  /*0430*/  FSETP.NEU.AND P1, PT, R2, RZ, PT ;  /* 0x000000ff0200720b */ /* 0x000fe40003f2d000 */
[C---:B------:R-:W-:Y:S01]  /*0440*/  FFMA.FTZ R9, -R12.reuse, 1.428606765330187045e-06, R5 ;  /* 0x35bfbe8e0c097823 */ /* 0x040fe20000010105 */
[----:B------:R-:W-:Y:S01]  /*0450*/  FSEL R12, R12, 127, P2 ;  /* 0x42fe00000c0c7808 */ /* 0x000fe20001000000 */
[----:B------:R-:W-:Y:S01]  /*0460*/  FFMA.FTZ R7, R6, R7, 0.041667830199003219604 ;  /* 0x3d2aabe306077423 */ /* 0x000fe20000010007 */
[----:B------:R-:W1:Y:S01]  /*0470*/  MUFU.EX2 R5, R4 ;  /* 0x0000000400057308 */ /* 0x000e620000000800 */
[----:B------:R-:W-:Y:S01]  /*0480*/  FFMA.FTZ R8, R9, R8, 0.0083824126049876213074 ;  /* 0x3c09566309087423 */ /* 0x000fe20000010008 */
[----:B------:R-:W-:Y:S01]  /*0490*/  FSETP.GT.AND P3, PT, R12, 128, PT ;  /* 0x430000000c00780b */ /* 0x000fe20003f64000 */
[----:B------:R-:W-:-:S02]  /*04a0*/  FFMA.FTZ R7, R6, R7, 0.16666397452354431152 ;  /* 0x3e2aa9f606077423 */ /* 0x000fc40000010007 */
[C---:B------:R-:W-:Y:S02]  /*04b0*/  FFMA.FTZ R10, R9.reuse, R8, 0.041667830199003219604 ;  /* 0x3d2aabe3090a7423 */ /* 0x040fe40000010008 */
[C---:B------:R-:W-:Y:S01]  /*04c0*/  FFMA.FTZ R7, R6.reuse, R7, 0.49999994039535522461 ;  /* 0x3efffffe06077423 */ /* 0x040fe20000010007 */
[----:B------:R-:W2:Y:S01]  /*04d0*/  MUFU.EX2 R8, R12 ;  /* 0x0000000c00087308 */ /* 0x000ea20000000800 */
[C---:B------:R-:W-:Y:S02]  /*04e0*/  FFMA.FTZ R10, R9.reuse, R10, 0.16666397452354431152 ;  /* 0x3e2aa9f6090a7423 */ /* 0x040fe4000001000a */
[----:B------:R-:W-:Y:S02]  /*04f0*/  FMUL R7, R6, R7 ;  /* 0x0000000706077220 */ /* 0x000fe40000400000 */
[----:B------:R-:W-:-:S04]  /*0500*/  FFMA.FTZ R10, R9, R10, 0.49999994039535522461 ;  /* 0x3efffffe090a7423 */ /* 0x000fc8000001000a */
[C---:B------:R-:W-:Y:S01]  /*0510*/  FMUL R14, R9.reuse, R10 ;  /* 0x0000000a090e7220 */ /* 0x040fe20000400000 */
[----:B------:R-:W-:Y:S02]  /*0520*/  FFMA.FTZ R10, R6, R7, R6 ;  /* 0x00000007060a7223 */ /* 0x000fe40000010006 */
[----:B------:R-:W3:Y:S01]  /*0530*/  LDC.64 R6, c[0x0][0x220] ;  /* 0x00008800ff067b82 */ /* 0x000ee20000000a00 */
[----:B------:R-:W-:Y:S01]  /*0540*/  FFMA.FTZ R9, R9, R14, R9 ;  /* 0x0000000e09097223 */ /* 0x000fe20000010009 */
[----:B-1----:R-:W-:Y:S01]  /*0550*/  FADD R14, R5, -1 ;  /* 0xbf800000050e7421 */ /* 0x002fe20000000000 */
[----:B--2---:R-:W-:-:S03]  /*0560*/  FADD R11, R8, -1 ;  /* 0xbf800000080b7421 */ /* 0x004fc60000000000 */
[----:B------:R-:W-:Y:S01]  /*0570*/  FFMA.FTZ R5, R5, R10, R14 ;  /* 0x0000000a05057223 */ /* 0x000fe2000001000e */
[----:B------:R-:W-:Y:S01]  /*0580*/  FFMA.FTZ R8, R8, R9, R11 ;  /* 0x0000000908087223 */ /* 0x000fe2000001000b */
[----:B------:R-:W-:Y:S02]  /*0590*/  FADD R9, R2, R2 ;  /* 0x0000000202097221 */ /* 0x000fe40000000000 */
[----:B------:R-:W-:Y:S01]  /*05a0*/  @!P4 FADD R5, R5, R5 ;  /* 0x000000050505c221 */ /* 0x000fe20000000000 */
[----:B------:R-:W-:Y:S01]  /*05b0*/  @!P2 FADD R8, R8, R8 ;  /* 0x000000080808a221 */ /* 0x000fe20000000000 */
[----:B------:R-:W-:Y:S02]  /*05c0*/  FSETP.GT.AND P4, PT, R4, 128, PT ;  /* 0x430000000400780b */ /* 0x000fe40003f84000 */
[----:B------:R-:W-:Y:S02]  /*05d0*/  FSETP.GEU.AND P2, PT, R12, -25, PT ;  /* 0xc1c800000c00780b */ /* 0x000fe40003f4e000 */
[----:B------:R-:W-:-:S02]  /*05e0*/  FSEL R8, R8, +INF , !P3 ;  /* 0x7f80000008087808 */ /* 0x000fc40005800000 */
[----:B------:R-:W-:Y:S02]  /*05f0*/  FSETP.GEU.AND P3, PT, R4, -25, PT ;  /* 0xc1c800000400780b */ /* 0x000fe40003f6e000 */
[----:B------:R-:W-:Y:S02]  /*0600*/  FSEL R5, R5, +INF , !P4 ;  /* 0x7f80000005057808 */ /* 0x000fe40006000000 */
[----:B------:R-:W-:Y:S01]  /*0610*/  FSEL R8, R8, -1, P2 ;  /* 0xbf80000008087808 */ /* 0x000fe20001000000 */
[----:B------:R-:W-:Y:S01]  /*0620*/  @!P0 FADD R8, R3, R3 ;  /* 0x0000000303088221 */ /* 0x000fe20000000000 */
[----:B------:R-:W-:Y:S01]  /*0630*/  @P1 FSEL R9, R5, -1, P3 ;  /* 0xbf80000005091808 */ /* 0x000fe20001800000 */
[----:B---3--:R-:W-:Y:S01]  /*0640*/  IMAD.WIDE R6, R0, 0x4, R6 ;  /* 0x0000000400067825 */ /* 0x008fe200078e0206 */
[----:B------:R-:W-:Y:S02]  /*0650*/  FSETP.GT.AND P1, PT, R2, RZ, PT ;  /* 0x000000ff0200720b */ /* 0x000fe40003f24000 */
[----:B------:R-:W-:-:S02]  /*0660*/  FSETP.GT.AND P0, PT, R3, RZ, PT ;  /* 0x000000ff0300720b */ /* 0x000fc40003f04000 */
[----:B------:R-:W-:Y:S02]  /*0670*/  FSEL R2, R2, R9, P1 ;  /* 0x0000000902027208 */ /* 0x000fe40000800000 */
[----:B------:R-:W-:-:S05]  /*0680*/  FSEL R3, R3, R8, P0 ;  /* 0x0000000803037208 */ /* 0x000fca0000000000 */
[----:B------:R-:W-:Y:S01]  /*0690*/  STG.E.64 desc[UR4][R6.64], R2 ;  /* 0x0000000206007986 */ /* 0x000fe2000c101b04 */
[----:B------:R-:W-:Y:S05]  /*06a0*/  EXIT ;  /* 0x000000000000794d */ /* 0x000fea0003800000 */
.L_x_0:
[----:B------:R-:W-:-:S00]  /*06b0*/  BRA `(.L_x_0) ;  /* 0xfffffffc00fc7947 */ /* 0x000fc0000383ffff */
[----:B------:R-:W-:-:S00]  /*06c0*/  NOP ;  /* 0x0000000000007918 */ /* 0x000fc00000000000 */
        /* <DEDUP_REMOVED lines=11> */
.L_x_1:


//--------------------- .nv.global.init           --------------------------
	.section	.nv.global.init,"aw",@progbits
.nv.global.init:
	.type		_$_str,@object
	.size		_$_str,(.L_0 - _$_str)
_$_str:
        /*0000*/ 	.byte	0x5f, 0x5f, 0x43, 0x55, 0x44, 0x41, 0x5f, 0x46, 0x54, 0x5a, 0x00
.L_0:


//--------------------- .nv.constant0.triton_poi_fused__unsafe_index_elu_9 --------------------------
	.section	.nv.constant0.triton_poi_fused__unsafe_index_elu_9,"a",@progbits
	.sectionflags	@""
	.align	4
.nv.constant0.triton_poi_fused__unsafe_index_elu_9:
	.zero		556
